//
// Generated by NVIDIA NVVM Compiler
//
// Compiler Build ID: CL-36424714
// Cuda compilation tools, release 13.0, V13.0.88
// Based on NVVM 20.0.0
//

.version 9.0
.target sm_100
.address_size 64

	// .globl	_Z9histogramPiS_i

.visible .entry _Z9histogramPiS_i(
	.param .u64 .ptr .align 1 _Z9histogramPiS_i_param_0,
	.param .u64 .ptr .align 1 _Z9histogramPiS_i_param_1,
	.param .u32 _Z9histogramPiS_i_param_2
)
{
	.reg .pred 	%p<2>;
	.reg .b32 	%r<8>;
	.reg .b64 	%rd<9>;

	ld.param.u64 	%rd1, [_Z9histogramPiS_i_param_0];
	ld.param.u64 	%rd2, [_Z9histogramPiS_i_param_1];
	ld.param.u32 	%r2, [_Z9histogramPiS_i_param_2];
	mov.u32 	%r3, %ntid.x;
	mov.u32 	%r4, %ctaid.x;
	mov.u32 	%r5, %tid.x;
	mad.lo.s32 	%r1, %r3, %r4, %r5;
	setp.le.s32 	%p1, %r2, %r1;
	@%p1 bra 	$L__BB0_2;
	cvta.to.global.u64 	%rd3, %rd1;
	cvta.to.global.u64 	%rd4, %rd2;
	mul.wide.s32 	%rd5, %r1, 4;
	add.s64 	%rd6, %rd3, %rd5;
	ld.global.u32 	%r6, [%rd6];
	mul.wide.s32 	%rd7, %r6, 4;
	add.s64 	%rd8, %rd4, %rd7;
	atom.global.add.u32 	%r7, [%rd8], 1;
$L__BB0_2:
	ret;

}


// ===== COMPILED SASS (sm_100) =====

	.target	sm_100

	.elftype	@"ET_EXEC"


//--------------------- .note.nv.tkinfo           --------------------------
	.section	.note.nv.tkinfo,"",@"SHT_NOTE"
	.sectionflags	@"SHF_NOTE_NV_TKINFO"
	.tkinfo
        /*0018*/ 	.word	0x00000002
        /*0030*/ 	.string	""
        /*0030*/ 	.string	"ptxas"
        /*0030*/ 	.string	"Cuda compilation tools, release 13.0, V13.0.88"
        /*0030*/ 	.string	"Build cuda_13.0.r13.0/compiler.36424714_0"
        /*0030*/ 	.string	"-arch sm_100 -m 64 "



//--------------------- .note.nv.cuinfo           --------------------------
	.section	.note.nv.cuinfo,"",@"SHT_NOTE"
	.sectionflags	@"SHF_NOTE_NV_CUINFO"
        /*0018*/ 	.short	0x0002
        /*001a*/ 	.short	0x0064
        /*001c*/ 	.short	0x0082
	.zero		2


//--------------------- .nv.info                  --------------------------
	.section	.nv.info,"",@"SHT_CUDA_INFO"
	.align	4


	//----- nvinfo : EIATTR_REGCOUNT
	.align		4
        /*0000*/ 	.byte	0x04, 0x2f
        /*0002*/ 	.short	(.L_1 - .L_0)
	.align		4
.L_0:
        /*0004*/ 	.word	index@(_Z9histogramPiS_i)
        /*0008*/ 	.word	0x0000000a


	//----- nvinfo : EIATTR_FRAME_SIZE
	.align		4
.L_1:
        /*000c*/ 	.byte	0x04, 0x11
        /*000e*/ 	.short	(.L_3 - .L_2)
	.align		4
.L_2:
        /*0010*/ 	.word	index@(_Z9histogramPiS_i)
        /*0014*/ 	.word	0x00000000


	//----- nvinfo : EIATTR_MIN_STACK_SIZE
	.align		4
.L_3:
        /*0018*/ 	.byte	0x04, 0x12
        /*001a*/ 	.short	(.L_5 - .L_4)
	.align		4
.L_4:
        /*001c*/ 	.word	index@(_Z9histogramPiS_i)
        /*0020*/ 	.word	0x00000000
.L_5:


//--------------------- .nv.compat                --------------------------
	.section	.nv.compat,"",@"SHT_CUDA_COMPAT_INFO"
	.align	4
        /*0000*/ 	.byte	0x02, 0x09, 0x00, 0x00, 0x02, 0x02, 0x01, 0x00, 0x02, 0x05, 0x05, 0x00, 0x03, 0x07, 0x01, 0x01
        /*0010*/ 	.byte	0x02, 0x03, 0x00, 0x00, 0x02, 0x06, 0x01, 0x00, 0x04, 0x0b, 0x08, 0x00, 0x09, 0x00, 0x00, 0x00
        /*0020*/ 	.byte	0x00, 0x00, 0x00, 0x00


//--------------------- .nv.info._Z9histogramPiS_i --------------------------
	.section	.nv.info._Z9histogramPiS_i,"",@"SHT_CUDA_INFO"
	.sectionflags	@""
	.align	4


	//----- nvinfo : EIATTR_CUDA_API_VERSION
	.align		4
        /*0000*/ 	.byte	0x04, 0x37
        /*0002*/ 	.short	(.L_7 - .L_6)
.L_6:
        /*0004*/ 	.word	0x00000082


	//----- nvinfo : EIATTR_KPARAM_INFO
	.align		4
.L_7:
        /*0008*/ 	.byte	0x04, 0x17
        /*000a*/ 	.short	(.L_9 - .L_8)
.L_8:
        /*000c*/ 	.word	0x00000000
        /*0010*/ 	.short	0x0002
        /*0012*/ 	.short	0x0010
        /*0014*/ 	.byte	0x00, 0xf0, 0x11, 0x00


	//----- nvinfo : EIATTR_KPARAM_INFO
	.align		4
.L_9:
        /*0018*/ 	.byte	0x04, 0x17
        /*001a*/ 	.short	(.L_11 - .L_10)
.L_10:
        /*001c*/ 	.word	0x00000000
        /*0020*/ 	.short	0x0001
        /*0022*/ 	.short	0x0008
        /*0024*/ 	.byte	0x00, 0xf5, 0x21, 0x00


	//----- nvinfo : EIATTR_KPARAM_INFO
	.align		4
.L_11:
        /*0028*/ 	.byte	0x04, 0x17
        /*002a*/ 	.short	(.L_13 - .L_12)
.L_12:
        /*002c*/ 	.word	0x00000000
        /*0030*/ 	.short	0x0000
        /*0032*/ 	.short	0x0000
        /*0034*/ 	.byte	0x00, 0xf5, 0x21, 0x00


	//----- nvinfo : EIATTR_SPARSE_MMA_MASK
	.align		4
.L_13:
        /*0038*/ 	.byte	0x03, 0x50
        /*003a*/ 	.short	0x0000


	//----- nvinfo : EIATTR_MAXREG_COUNT
	.align		4
        /*003c*/ 	.byte	0x03, 0x1b
        /*003e*/ 	.short	0x00ff


	//----- nvinfo : EIATTR_MERCURY_ISA_VERSION
	.align		4
        /*0040*/ 	.byte	0x03, 0x5f
        /*0042*/ 	.short	0x0101


	//----- nvinfo : EIATTR_VRC_CTA_INIT_COUNT
	.align		4
        /*0044*/ 	.byte	0x02, 0x4a
	.zero		1
	.zero		1


	//----- nvinfo : EIATTR_EXIT_INSTR_OFFSETS
	.align		4
        /*0048*/ 	.byte	0x04, 0x1c
        /*004a*/ 	.short	(.L_15 - .L_14)


	//   ....[0]....
.L_14:
        /*004c*/ 	.word	0x00000070


	//   ....[1]....
        /*0050*/ 	.word	0x00000100


	//----- nvinfo : EIATTR_CBANK_PARAM_SIZE
	.align		4
.L_15:
        /*0054*/ 	.byte	0x03, 0x19
        /*0056*/ 	.short	0x0014


	//----- nvinfo : EIATTR_PARAM_CBANK
	.align		4
        /*0058*/ 	.byte	0x04, 0x0a
        /*005a*/ 	.short	(.L_17 - .L_16)
	.align		4
.L_16:
        /*005c*/ 	.word	index@(.nv.constant0._Z9histogramPiS_i)
        /*0060*/ 	.short	0x0380
        /*0062*/ 	.short	0x0014


	//----- nvinfo : EIATTR_SW_WAR
	.align		4
.L_17:
        /*0064*/ 	.byte	0x04, 0x36
        /*0066*/ 	.short	(.L_19 - .L_18)
.L_18:
        /*0068*/ 	.word	0x00000008
.L_19:


//--------------------- .nv.callgraph             --------------------------
	.section	.nv.callgraph,"",@"SHT_CUDA_CALLGRAPH"
	.align	4
	.sectionentsize	8
	.align		4
        /*0000*/ 	.word	0x00000000
	.align		4
        /*0004*/ 	.word	0xffffffff
	.align		4
        /*0008*/ 	.word	0x00000000
	.align		4
        /*000c*/ 	.word	0xfffffffe
	.align		4
        /*0010*/ 	.word	0x00000000
	.align		4
        /*0014*/ 	.word	0xfffffffd
	.align		4
        /*0018*/ 	.word	0x00000000
	.align		4
        /*001c*/ 	.word	0xfffffffc


//--------------------- .text._Z9histogramPiS_i   --------------------------
	.section	.text._Z9histogramPiS_i,"ax",@progbits
	.align	128
        .global         _Z9histogramPiS_i
        .type           _Z9histogramPiS_i,@function
        .size           _Z9histogramPiS_i,(.L_x_1 - _Z9histogramPiS_i)
        .other          _Z9histogramPiS_i,@"STO_CUDA_ENTRY STV_DEFAULT"
_Z9histogramPiS_i:
.text._Z9histogramPiS_i:
[----:B------:R-:W-:Y:S01]  /*0000*/  LDC R1, c[0x0][0x37c] ;  /* 0x0000df00ff017b82 */ /* 0x000fe20000000800 */
[----:B------:R-:W0:Y:S01]  /*0010*/  S2R R5, SR_CTAID.X ;  /* 0x0000000000057919 */ /* 0x000e220000002500 */
[----:B------:R-:W0:Y:S01]  /*0020*/  LDCU UR4, c[0x0][0x360] ;  /* 0x00006c00ff0477ac */ /* 0x000e220008000800 */
[----:B------:R-:W0:Y:S01]  /*0030*/  S2R R0, SR_TID.X ;  /* 0x0000000000007919 */ /* 0x000e220000002100 */
[----:B------:R-:W1:Y:S01]  /*0040*/  LDCU UR5, c[0x0][0x390] ;  /* 0x00007200ff0577ac */ /* 0x000e620008000800 */
[----:B0-----:R-:W-:-:S05]  /*0050*/  IMAD R5, R5, UR4, R0 ;  /* 0x0000000405057c24 */ /* 0x001fca000f8e0200 */
[----:B-1----:R-:W-:-:S13]  /*0060*/  ISETP.GE.AND P0, PT, R5, UR5, PT ;  /* 0x0000000505007c0c */ /* 0x002fda000bf06270 */
[----:B------:R-:W-:Y:S05]  /*0070*/  @P0 EXIT ;  /* 0x000000000000094d */ /* 0x000fea0003800000 */
[----:B------:R-:W0:Y:S01]  /*0080*/  LDC.64 R2, c[0x0][0x380] ;  /* 0x0000e000ff027b82 */ /* 0x000e220000000a00 */
[----:B------:R-:W1:Y:S01]  /*0090*/  LDCU.64 UR4, c[0x0][0x358] ;  /* 0x00006b00ff0477ac */ /* 0x000e620008000a00 */
[----:B0-----:R-:W-:-:S06]  /*00a0*/  IMAD.WIDE R2, R5, 0x4, R2 ;  /* 0x0000000405027825 */ /* 0x001fcc00078e0202 */
[----:B------:R-:W0:Y:S01]  /*00b0*/  LDC.64 R4, c[0x0][0x388] ;  /* 0x0000e200ff047b82 */ /* 0x000e220000000a00 */
[----:B-1----:R-:W0:Y:S01]  /*00c0*/  LDG.E R3, desc[UR4][R2.64] ;  /* 0x0000000402037981 */ /* 0x002e22000c1e1900 */
[----:B------:R-:W-:Y:S02]  /*00d0*/  HFMA2 R7, -RZ, RZ, 0, 5.9604644775390625e-08 ;  /* 0x00000001ff077431 */ /* 0x000fe400000001ff */
[----:B0-----:R-:W-:-:S05]  /*00e0*/  IMAD.WIDE R4, R3, 0x4, R4 ;  /* 0x0000000403047825 */ /* 0x001fca00078e0204 */
[----:B------:R-:W-:Y:S01]  /*00f0*/  REDG.E.ADD.STRONG.GPU desc[UR4][R4.64], R7 ;  /* 0x000000070400798e */ /* 0x000fe2000c12e104 */
[----:B------:R-:W-:Y:S05]  /*0100*/  EXIT ;  /* 0x000000000000794d */ /* 0x000fea0003800000 */
.L_x_0:
[----:B------:R-:W-:-:S00]  /*0110*/  BRA `(.L_x_0) ;  /* 0xfffffffc00fc7947 */ /* 0x000fc0000383ffff */
[----:B------:R-:W-:-:S00]  /*0120*/  NOP ;  /* 0x0000000000007918 */ /* 0x000fc00000000000 */
        /* <DEDUP_REMOVED lines=13> */
.L_x_1:


//--------------------- .nv.shared.reserved.0     --------------------------
	.section	.nv.shared.reserved.0,"aw",@nobits
	.weak		__nv_reservedSMEM_offset_0_alias
	.size		__nv_reservedSMEM_offset_0_alias, 0, 64
	.other		__nv_reservedSMEM_offset_0_alias,@"STO_CUDA_RESERVED_SHARED STV_DEFAULT"
__nv_reservedSMEM_offset_0_alias:
	.zero		0
	.zero		64


//--------------------- .nv.constant0._Z9histogramPiS_i --------------------------
	.section	.nv.constant0._Z9histogramPiS_i,"a",@progbits
	.sectionflags	@""
	.align	4
.nv.constant0._Z9histogramPiS_i:
	.zero		916


//--------------------- SYMBOLS --------------------------

	.type		.nv.reservedSmem.offset0,@object
	.size		.nv.reservedSmem.offset0,0x4
